//
// Generated by NVIDIA NVVM Compiler
//
// Compiler Build ID: CL-36424714
// Cuda compilation tools, release 13.0, V13.0.88
// Based on NVVM 20.0.0
//

.version 9.0
.target sm_100
.address_size 64

	// .globl	_Z6MatAddPA20_iS0_S0_

.visible .entry _Z6MatAddPA20_iS0_S0_(
	.param .u64 .ptr .align 1 _Z6MatAddPA20_iS0_S0__param_0,
	.param .u64 .ptr .align 1 _Z6MatAddPA20_iS0_S0__param_1,
	.param .u64 .ptr .align 1 _Z6MatAddPA20_iS0_S0__param_2
)
{
	.reg .b32 	%r<6>;
	.reg .b64 	%rd<15>;

	ld.param.u64 	%rd1, [_Z6MatAddPA20_iS0_S0__param_0];
	ld.param.u64 	%rd2, [_Z6MatAddPA20_iS0_S0__param_1];
	ld.param.u64 	%rd3, [_Z6MatAddPA20_iS0_S0__param_2];
	cvta.to.global.u64 	%rd4, %rd3;
	cvta.to.global.u64 	%rd5, %rd2;
	cvta.to.global.u64 	%rd6, %rd1;
	mov.u32 	%r1, %ctaid.x;
	mov.u32 	%r2, %ctaid.y;
	mul.wide.u32 	%rd7, %r1, 80;
	add.s64 	%rd8, %rd6, %rd7;
	mul.wide.u32 	%rd9, %r2, 4;
	add.s64 	%rd10, %rd8, %rd9;
	ld.global.u32 	%r3, [%rd10];
	add.s64 	%rd11, %rd5, %rd7;
	add.s64 	%rd12, %rd11, %rd9;
	ld.global.u32 	%r4, [%rd12];
	add.s32 	%r5, %r4, %r3;
	add.s64 	%rd13, %rd4, %rd7;
	add.s64 	%rd14, %rd13, %rd9;
	st.global.u32 	[%rd14], %r5;
	ret;

}


// ===== COMPILED SASS (sm_100) =====

	.target	sm_100

	.elftype	@"ET_EXEC"


//--------------------- .note.nv.tkinfo           --------------------------
	.section	.note.nv.tkinfo,"",@"SHT_NOTE"
	.sectionflags	@"SHF_NOTE_NV_TKINFO"
	.tkinfo
        /*0018*/ 	.word	0x00000002
        /*0030*/ 	.string	""
        /*0030*/ 	.string	"ptxas"
        /*0030*/ 	.string	"Cuda compilation tools, release 13.0, V13.0.88"
        /*0030*/ 	.string	"Build cuda_13.0.r13.0/compiler.36424714_0"
        /*0030*/ 	.string	"-arch sm_100 -m 64 "



//--------------------- .note.nv.cuinfo           --------------------------
	.section	.note.nv.cuinfo,"",@"SHT_NOTE"
	.sectionflags	@"SHF_NOTE_NV_CUINFO"
        /*0018*/ 	.short	0x0002
        /*001a*/ 	.short	0x0064
        /*001c*/ 	.short	0x0082
	.zero		2


//--------------------- .nv.info                  --------------------------
	.section	.nv.info,"",@"SHT_CUDA_INFO"
	.align	4


	//----- nvinfo : EIATTR_REGCOUNT
	.align		4
        /*0000*/ 	.byte	0x04, 0x2f
        /*0002*/ 	.short	(.L_1 - .L_0)
	.align		4
.L_0:
        /*0004*/ 	.word	index@(_Z6MatAddPA20_iS0_S0_)
        /*0008*/ 	.word	0x0000000e


	//----- nvinfo : EIATTR_FRAME_SIZE
	.align		4
.L_1:
        /*000c*/ 	.byte	0x04, 0x11
        /*000e*/ 	.short	(.L_3 - .L_2)
	.align		4
.L_2:
        /*0010*/ 	.word	index@(_Z6MatAddPA20_iS0_S0_)
        /*0014*/ 	.word	0x00000000


	//----- nvinfo : EIATTR_MIN_STACK_SIZE
	.align		4
.L_3:
        /*0018*/ 	.byte	0x04, 0x12
        /*001a*/ 	.short	(.L_5 - .L_4)
	.align		4
.L_4:
        /*001c*/ 	.word	index@(_Z6MatAddPA20_iS0_S0_)
        /*0020*/ 	.word	0x00000000
.L_5:


//--------------------- .nv.compat                --------------------------
	.section	.nv.compat,"",@"SHT_CUDA_COMPAT_INFO"
	.align	4
        /*0000*/ 	.byte	0x02, 0x09, 0x00, 0x00, 0x02, 0x02, 0x01, 0x00, 0x02, 0x05, 0x05, 0x00, 0x03, 0x07, 0x01, 0x01
        /*0010*/ 	.byte	0x02, 0x03, 0x00, 0x00, 0x02, 0x06, 0x01, 0x00, 0x04, 0x0b, 0x08, 0x00, 0x09, 0x00, 0x00, 0x00
        /*0020*/ 	.byte	0x00, 0x00, 0x00, 0x00


//--------------------- .nv.info._Z6MatAddPA20_iS0_S0_ --------------------------
	.section	.nv.info._Z6MatAddPA20_iS0_S0_,"",@"SHT_CUDA_INFO"
	.sectionflags	@""
	.align	4


	//----- nvinfo : EIATTR_CUDA_API_VERSION
	.align		4
        /*0000*/ 	.byte	0x04, 0x37
        /*0002*/ 	.short	(.L_7 - .L_6)
.L_6:
        /*0004*/ 	.word	0x00000082


	//----- nvinfo : EIATTR_KPARAM_INFO
	.align		4
.L_7:
        /*0008*/ 	.byte	0x04, 0x17
        /*000a*/ 	.short	(.L_9 - .L_8)
.L_8:
        /*000c*/ 	.word	0x00000000
        /*0010*/ 	.short	0x0002
        /*0012*/ 	.short	0x0010
        /*0014*/ 	.byte	0x00, 0xf5, 0x21, 0x00


	//----- nvinfo : EIATTR_KPARAM_INFO
	.align		4
.L_9:
        /*0018*/ 	.byte	0x04, 0x17
        /*001a*/ 	.short	(.L_11 - .L_10)
.L_10:
        /*001c*/ 	.word	0x00000000
        /*0020*/ 	.short	0x0001
        /*0022*/ 	.short	0x0008
        /*0024*/ 	.byte	0x00, 0xf5, 0x21, 0x00


	//----- nvinfo : EIATTR_KPARAM_INFO
	.align		4
.L_11:
        /*0028*/ 	.byte	0x04, 0x17
        /*002a*/ 	.short	(.L_13 - .L_12)
.L_12:
        /*002c*/ 	.word	0x00000000
        /*0030*/ 	.short	0x0000
        /*0032*/ 	.short	0x0000
        /*0034*/ 	.byte	0x00, 0xf5, 0x21, 0x00


	//----- nvinfo : EIATTR_SPARSE_MMA_MASK
	.align		4
.L_13:
        /*0038*/ 	.byte	0x03, 0x50
        /*003a*/ 	.short	0x0000


	//----- nvinfo : EIATTR_MAXREG_COUNT
	.align		4
        /*003c*/ 	.byte	0x03, 0x1b
        /*003e*/ 	.short	0x00ff


	//----- nvinfo : EIATTR_MERCURY_ISA_VERSION
	.align		4
        /*0040*/ 	.byte	0x03, 0x5f
        /*0042*/ 	.short	0x0101


	//----- nvinfo : EIATTR_VRC_CTA_INIT_COUNT
	.align		4
        /*0044*/ 	.byte	0x02, 0x4a
	.zero		1
	.zero		1


	//----- nvinfo : EIATTR_EXIT_INSTR_OFFSETS
	.align		4
        /*0048*/ 	.byte	0x04, 0x1c
        /*004a*/ 	.short	(.L_15 - .L_14)


	//   ....[0]....
.L_14:
        /*004c*/ 	.word	0x00000110


	//----- nvinfo : EIATTR_CBANK_PARAM_SIZE
	.align		4
.L_15:
        /*0050*/ 	.byte	0x03, 0x19
        /*0052*/ 	.short	0x0018


	//----- nvinfo : EIATTR_PARAM_CBANK
	.align		4
        /*0054*/ 	.byte	0x04, 0x0a
        /*0056*/ 	.short	(.L_17 - .L_16)
	.align		4
.L_16:
        /*0058*/ 	.word	index@(.nv.constant0._Z6MatAddPA20_iS0_S0_)
        /*005c*/ 	.short	0x0380
        /*005e*/ 	.short	0x0018


	//----- nvinfo : EIATTR_SW_WAR
	.align		4
.L_17:
        /*0060*/ 	.byte	0x04, 0x36
        /*0062*/ 	.short	(.L_19 - .L_18)
.L_18:
        /*0064*/ 	.word	0x00000008
.L_19:


//--------------------- .nv.callgraph             --------------------------
	.section	.nv.callgraph,"",@"SHT_CUDA_CALLGRAPH"
	.align	4
	.sectionentsize	8
	.align		4
        /*0000*/ 	.word	0x00000000
	.align		4
        /*0004*/ 	.word	0xffffffff
	.align		4
        /*0008*/ 	.word	0x00000000
	.align		4
        /*000c*/ 	.word	0xfffffffe
	.align		4
        /*0010*/ 	.word	0x00000000
	.align		4
        /*0014*/ 	.word	0xfffffffd
	.align		4
        /*0018*/ 	.word	0x00000000
	.align		4
        /*001c*/ 	.word	0xfffffffc


//--------------------- .text._Z6MatAddPA20_iS0_S0_ --------------------------
	.section	.text._Z6MatAddPA20_iS0_S0_,"ax",@progbits
	.align	128
        .global         _Z6MatAddPA20_iS0_S0_
        .type           _Z6MatAddPA20_iS0_S0_,@function
        .size           _Z6MatAddPA20_iS0_S0_,(.L_x_1 - _Z6MatAddPA20_iS0_S0_)
        .other          _Z6MatAddPA20_iS0_S0_,@"STO_CUDA_ENTRY STV_DEFAULT"
_Z6MatAddPA20_iS0_S0_:
.text._Z6MatAddPA20_iS0_S0_:
[----:B------:R-:W-:Y:S01]  /*0000*/  LDC R1, c[0x0][0x37c] ;  /* 0x0000df00ff017b82 */ /* 0x000fe20000000800 */
[----:B------:R-:W0:Y:S07]  /*0010*/  S2R R9, SR_CTAID.X ;  /* 0x0000000000097919 */ /* 0x000e2e0000002500 */
[----:B------:R-:W0:Y:S01]  /*0020*/  LDC.64 R2, c[0x0][0x380] ;  /* 0x0000e000ff027b82 */ /* 0x000e220000000a00 */
[----:B------:R-:W1:Y:S01]  /*0030*/  LDCU.64 UR4, c[0x0][0x358] ;  /* 0x00006b00ff0477ac */ /* 0x000e620008000a00 */
[----:B------:R-:W2:Y:S06]  /*0040*/  S2R R11, SR_CTAID.Y ;  /* 0x00000000000b7919 */ /* 0x000eac0000002600 */
[----:B------:R-:W3:Y:S08]  /*0050*/  LDC.64 R4, c[0x0][0x388] ;  /* 0x0000e200ff047b82 */ /* 0x000ef00000000a00 */
[----:B------:R-:W4:Y:S01]  /*0060*/  LDC.64 R6, c[0x0][0x390] ;  /* 0x0000e400ff067b82 */ /* 0x000f220000000a00 */
[----:B0-----:R-:W-:-:S04]  /*0070*/  IMAD.WIDE.U32 R2, R9, 0x50, R2 ;  /* 0x0000005009027825 */ /* 0x001fc800078e0002 */
[----:B---3--:R-:W-:-:S04]  /*0080*/  IMAD.WIDE.U32 R4, R9, 0x50, R4 ;  /* 0x0000005009047825 */ /* 0x008fc800078e0004 */
[----:B--2---:R-:W-:-:S04]  /*0090*/  IMAD.WIDE.U32 R2, R11, 0x4, R2 ;  /* 0x000000040b027825 */ /* 0x004fc800078e0002 */
[----:B------:R-:W-:Y:S02]  /*00a0*/  IMAD.WIDE.U32 R4, R11, 0x4, R4 ;  /* 0x000000040b047825 */ /* 0x000fe400078e0004 */
[----:B-1----:R-:W2:Y:S04]  /*00b0*/  LDG.E R2, desc[UR4][R2.64] ;  /* 0x0000000402027981 */ /* 0x002ea8000c1e1900 */
[----:B------:R-:W2:Y:S01]  /*00c0*/  LDG.E R5, desc[UR4][R4.64] ;  /* 0x0000000404057981 */ /* 0x000ea2000c1e1900 */
[----:B----4-:R-:W-:-:S04]  /*00d0*/  IMAD.WIDE.U32 R6, R9, 0x50, R6 ;  /* 0x0000005009067825 */ /* 0x010fc800078e0006 */
[----:B------:R-:W-:Y:S01]  /*00e0*/  IMAD.WIDE.U32 R6, R11, 0x4, R6 ;  /* 0x000000040b067825 */ /* 0x000fe200078e0006 */
[----:B--2---:R-:W-:-:S05]  /*00f0*/  IADD3 R9, PT, PT, R2, R5, RZ ;  /* 0x0000000502097210 */ /* 0x004fca0007ffe0ff */
[----:B------:R-:W-:Y:S01]  /*0100*/  STG.E desc[UR4][R6.64], R9 ;  /* 0x0000000906007986 */ /* 0x000fe2000c101904 */
[----:B------:R-:W-:Y:S05]  /*0110*/  EXIT ;  /* 0x000000000000794d */ /* 0x000fea0003800000 */
.L_x_0:
[----:B------:R-:W-:-:S00]  /*0120*/  BRA `(.L_x_0) ;  /* 0xfffffffc00fc7947 */ /* 0x000fc0000383ffff */
[----:B------:R-:W-:-:S00]  /*0130*/  NOP ;  /* 0x0000000000007918 */ /* 0x000fc00000000000 */
        /* <DEDUP_REMOVED lines=12> */
.L_x_1:


//--------------------- .nv.shared.reserved.0     --------------------------
	.section	.nv.shared.reserved.0,"aw",@nobits
	.weak		__nv_reservedSMEM_offset_0_alias
	.size		__nv_reservedSMEM_offset_0_alias, 0, 64
	.other		__nv_reservedSMEM_offset_0_alias,@"STO_CUDA_RESERVED_SHARED STV_DEFAULT"
__nv_reservedSMEM_offset_0_alias:
	.zero		0
	.zero		64


//--------------------- .nv.constant0._Z6MatAddPA20_iS0_S0_ --------------------------
	.section	.nv.constant0._Z6MatAddPA20_iS0_S0_,"a",@progbits
	.sectionflags	@""
	.align	4
.nv.constant0._Z6MatAddPA20_iS0_S0_:
	.zero		920


//--------------------- SYMBOLS --------------------------

	.type		.nv.reservedSmem.offset0,@object
	.size		.nv.reservedSmem.offset0,0x4
